	.headerflags	@"EF_CUDA_TEXMODE_UNIFIED EF_CUDA_64BIT_ADDRESS EF_CUDA_ACCELERATORS EF_CUDA_SM90 EF_CUDA_VIRTUAL_SM(EF_CUDA_SM90)"
	.elftype	@"ET_EXEC"


//--------------------- .nv.info                  --------------------------
	.section	.nv.info,"",@"SHT_CUDA_INFO"
	.align	4


	//----- nvinfo : EIATTR_REGCOUNT
	.align		4
        /*0000*/ 	.byte	0x04, 0x2f
        /*0002*/ 	.short	(.L_3 - .L_2)
	.align		4
.L_2:
        /*0004*/ 	.word	index@(triton_poi_fused__native_batch_norm_legit_no_training_add_convolution_max_pool2d_with_indices_relu_13)
        /*0008*/ 	.word	0x0000001d


	//----- nvinfo : EIATTR_MIN_STACK_SIZE
	.align		4
.L_3:
        /*000c*/ 	.byte	0x04, 0x12
        /*000e*/ 	.short	(.L_5 - .L_4)
	.align		4
.L_4:
        /*0010*/ 	.word	index@(triton_poi_fused__native_batch_norm_legit_no_training_add_convolution_max_pool2d_with_indices_relu_13)
        /*0014*/ 	.word	0x00000000


	//----- nvinfo : EIATTR_FRAME_SIZE
	.align		4
.L_5:
        /*0018*/ 	.byte	0x04, 0x11
        /*001a*/ 	.short	(.L_7 - .L_6)
	.align		4
.L_6:
        /*001c*/ 	.word	index@(triton_poi_fused__native_batch_norm_legit_no_training_add_convolution_max_pool2d_with_indices_relu_13)
        /*0020*/ 	.word	0x00000000


	//----- nvinfo : EIATTR_MIN_STACK_SIZE
	.align		4
.L_7:
        /*0024*/ 	.byte	0x04, 0x12
        /*0026*/ 	.short	(.L_9 - .L_8)
	.align		4
.L_8:
        /*0028*/ 	.word	index@(triton_poi_fused__native_batch_norm_legit_no_training_add_convolution_max_pool2d_with_indices_relu_13)
        /*002c*/ 	.word	0x00000000
.L_9:


//--------------------- .nv.info.triton_poi_fused__native_batch_norm_legit_no_training_add_convolution_max_pool2d_with_indices_relu_13 --------------------------
	.section	.nv.info.triton_poi_fused__native_batch_norm_legit_no_training_add_convolution_max_pool2d_with_indices_relu_13,"",@"SHT_CUDA_INFO"
	.sectionflags	@""
	.align	4


	//----- nvinfo : EIATTR_CUDA_API_VERSION
	.align		4
        /*0000*/ 	.byte	0x04, 0x37
        /*0002*/ 	.short	(.L_11 - .L_10)
.L_10:
        /*0004*/ 	.word	0x0000007c


	//----- nvinfo : EIATTR_KPARAM_INFO
	.align		4
.L_11:
        /*0008*/ 	.byte	0x04, 0x17
        /*000a*/ 	.short	(.L_13 - .L_12)
.L_12:
        /*000c*/ 	.word	0x00000000
        /*0010*/ 	.short	0x000b
        /*0012*/ 	.short	0x0058
        /*0014*/ 	.byte	0x00, 0xf0, 0x11, 0x00


	//----- nvinfo : EIATTR_KPARAM_INFO
	.align		4
.L_13:
        /*0018*/ 	.byte	0x04, 0x17
        /*001a*/ 	.short	(.L_15 - .L_14)
.L_14:
        /*001c*/ 	.word	0x00000000
        /*0020*/ 	.short	0x000a
        /*0022*/ 	.short	0x0050
        /*0024*/ 	.byte	0x00, 0xf4, 0x21, 0x00


	//----- nvinfo : EIATTR_KPARAM_INFO
	.align		4
.L_15:
        /*0028*/ 	.byte	0x04, 0x17
        /*002a*/ 	.short	(.L_17 - .L_16)
.L_16:
        /*002c*/ 	.word	0x00000000
        /*0030*/ 	.short	0x0009
        /*0032*/ 	.short	0x0048
        /*0034*/ 	.byte	0x00, 0xf4, 0x21, 0x00


	//----- nvinfo : EIATTR_KPARAM_INFO
	.align		4
.L_17:
        /*0038*/ 	.byte	0x04, 0x17
        /*003a*/ 	.short	(.L_19 - .L_18)
.L_18:
        /*003c*/ 	.word	0x00000000
        /*0040*/ 	.short	0x0008
        /*0042*/ 	.short	0x0040
        /*0044*/ 	.byte	0x00, 0xf4, 0x21, 0x00


	//----- nvinfo : EIATTR_KPARAM_INFO
	.align		4
.L_19:
        /*0048*/ 	.byte	0x04, 0x17
        /*004a*/ 	.short	(.L_21 - .L_20)
.L_20:
        /*004c*/ 	.word	0x00000000
        /*0050*/ 	.short	0x0007
        /*0052*/ 	.short	0x0038
        /*0054*/ 	.byte	0x00, 0xf4, 0x21, 0x00


	//----- nvinfo : EIATTR_KPARAM_INFO
	.align		4
.L_21:
        /*0058*/ 	.byte	0x04, 0x17
        /*005a*/ 	.short	(.L_23 - .L_22)
.L_22:
        /*005c*/ 	.word	0x00000000
        /*0060*/ 	.short	0x0006
        /*0062*/ 	.short	0x0030
        /*0064*/ 	.byte	0x00, 0xf4, 0x21, 0x00


	//----- nvinfo : EIATTR_KPARAM_INFO
	.align		4
.L_23:
        /*0068*/ 	.byte	0x04, 0x17
        /*006a*/ 	.short	(.L_25 - .L_24)
.L_24:
        /*006c*/ 	.word	0x00000000
        /*0070*/ 	.short	0x0005
        /*0072*/ 	.short	0x0028
        /*0074*/ 	.byte	0x00, 0xf4, 0x21, 0x00


	//----- nvinfo : EIATTR_KPARAM_INFO
	.align		4
.L_25:
        /*0078*/ 	.byte	0x04, 0x17
        /*007a*/ 	.short	(.L_27 - .L_26)
.L_26:
        /*007c*/ 	.word	0x00000000
        /*0080*/ 	.short	0x0004
        /*0082*/ 	.short	0x0020
        /*0084*/ 	.byte	0x00, 0xf4, 0x21, 0x00


	//----- nvinfo : EIATTR_KPARAM_INFO
	.align		4
.L_27:
        /*0088*/ 	.byte	0x04, 0x17
        /*008a*/ 	.short	(.L_29 - .L_28)
.L_28:
        /*008c*/ 	.word	0x00000000
        /*0090*/ 	.short	0x0003
        /*0092*/ 	.short	0x0018
        /*0094*/ 	.byte	0x00, 0xf4, 0x21, 0x00


	//----- nvinfo : EIATTR_KPARAM_INFO
	.align		4
.L_29:
        /*0098*/ 	.byte	0x04, 0x17
        /*009a*/ 	.short	(.L_31 - .L_30)
.L_30:
        /*009c*/ 	.word	0x00000000
        /*00a0*/ 	.short	0x0002
        /*00a2*/ 	.short	0x0010
        /*00a4*/ 	.byte	0x00, 0xf4, 0x21, 0x00


	//----- nvinfo : EIATTR_KPARAM_INFO
	.align		4
.L_31:
        /*00a8*/ 	.byte	0x04, 0x17
        /*00aa*/ 	.short	(.L_33 - .L_32)
.L_32:
        /*00ac*/ 	.word	0x00000000
        /*00b0*/ 	.short	0x0001
        /*00b2*/ 	.short	0x0008
        /*00b4*/ 	.byte	0x00, 0xf4, 0x21, 0x00


	//----- nvinfo : EIATTR_KPARAM_INFO
	.align		4
.L_33:
        /*00b8*/ 	.byte	0x04, 0x17
        /*00ba*/ 	.short	(.L_35 - .L_34)
.L_34:
        /*00bc*/ 	.word	0x00000000
        /*00c0*/ 	.short	0x0000
        /*00c2*/ 	.short	0x0000
        /*00c4*/ 	.byte	0x00, 0xf4, 0x21, 0x00


	//----- nvinfo : EIATTR_SPARSE_MMA_MASK
	.align		4
.L_35:
        /*00c8*/ 	.byte	0x03, 0x50
        /*00ca*/ 	.short	0x0000


	//----- nvinfo : EIATTR_MAXREG_COUNT
	.align		4
        /*00cc*/ 	.byte	0x03, 0x1b
        /*00ce*/ 	.short	0x00ff


	//----- nvinfo : EIATTR_EXIT_INSTR_OFFSETS
	.align		4
        /*00d0*/ 	.byte	0x04, 0x1c
        /*00d2*/ 	.short	(.L_37 - .L_36)


	//   ....[0]....
.L_36:
        /*00d4*/ 	.word	0x00000f50


	//----- nvinfo : EIATTR_REQNTID
	.align		4
.L_37:
        /*00d8*/ 	.byte	0x04, 0x10
        /*00da*/ 	.short	(.L_39 - .L_38)
.L_38:
        /*00dc*/ 	.word	0x00000100
        /*00e0*/ 	.word	0x00000001
        /*00e4*/ 	.word	0x00000001


	//----- nvinfo : EIATTR_CBANK_PARAM_SIZE
	.align		4
.L_39:
        /*00e8*/ 	.byte	0x03, 0x19
        /*00ea*/ 	.short	0x005c


	//----- nvinfo : EIATTR_PARAM_CBANK
	.align		4
        /*00ec*/ 	.byte	0x04, 0x0a
        /*00ee*/ 	.short	(.L_41 - .L_40)
	.align		4
.L_40:
        /*00f0*/ 	.word	index@(.nv.constant0.triton_poi_fused__native_batch_norm_legit_no_training_add_convolution_max_pool2d_with_indices_relu_13)
        /*00f4*/ 	.short	0x0210
        /*00f6*/ 	.short	0x005c


	//----- nvinfo : EIATTR_SW_WAR
	.align		4
.L_41:
        /*00f8*/ 	.byte	0x04, 0x36
        /*00fa*/ 	.short	(.L_43 - .L_42)
.L_42:
        /*00fc*/ 	.word	0x00000008
.L_43:


//--------------------- .nv.callgraph             --------------------------
	.section	.nv.callgraph,"",@"SHT_CUDA_CALLGRAPH"
	.align	4
	.sectionentsize	8
	.align		4
        /*0000*/ 	.word	0x00000000
	.align		4
        /*0004*/ 	.word	0xffffffff
	.align		4
        /*0008*/ 	.word	0x00000000
	.align		4
        /*000c*/ 	.word	0xfffffffe
	.align		4
        /*0010*/ 	.word	0x00000000
	.align		4
        /*0014*/ 	.word	0xfffffffd
	.align		4
        /*0018*/ 	.word	0x00000000
	.align		4
        /*001c*/ 	.word	0xfffffffc


//--------------------- .nv.constant4             --------------------------
	.section	.nv.constant4,"a",@progbits
	.align	8
	.align		8
.nv.constant4:
        /*0000*/ 	.dword	_$_str
	.align		8
        /*0008*/ 	.dword	_$_str_$_2


//--------------------- .text.triton_poi_fused__native_batch_norm_legit_no_training_add_convolution_max_pool2d_with_indices_relu_13 --------------------------
	.section	.text.triton_poi_fused__native_batch_norm_legit_no_training_add_convolution_max_pool2d_with_indices_relu_13,"ax",@progbits
	.align	128
        .global         triton_poi_fused__native_batch_norm_legit_no_training_add_convolution_max_pool2d_with_indices_relu_13
        .type           triton_poi_fused__native_batch_norm_legit_no_training_add_convolution_max_pool2d_with_indices_relu_13,@function
        .size           triton_poi_fused__native_batch_norm_legit_no_training_add_convolution_max_pool2d_with_indices_relu_13,(.L_x_1 - triton_poi_fused__native_batch_norm_legit_no_training_add_convolution_max_pool2d_with_indices_relu_13)
        .other          triton_poi_fused__native_batch_norm_legit_no_training_add_convolution_max_pool2d_with_indices_relu_13,@"STO_CUDA_ENTRY STV_DEFAULT"
triton_poi_fused__native_batch_norm_legit_no_training_add_convolution_max_pool2d_with_indices_relu_13:
.text.triton_poi_fused__native_batch_norm_legit_no_training_add_convolution_max_pool2d_with_indices_relu_13:
[----:B------:R-:W-:Y:S01]  /*0000*/  LDC R1, c[0x0][0x28] ;  /* 0x00000a00ff017b82 */ /* 0x000fe20000000800 */
[----:B------:R-:W1:Y:S01]  /*0010*/  S2R R0, SR_TID.X ;  /* 0x0000000000007919 */ /* 0x000e620000002100 */
[----:B------:R-:W-:-:S06]  /*0020*/  IMAD.MOV.U32 R14, RZ, RZ, RZ ;  /* 0x000000ffff0e7224 */ /* 0x000fcc00078e00ff */
[----:B------:R-:W2:Y:S01]  /*0030*/  LDC.64 R2, c[0x0][0x220] ;  /* 0x00008800ff027b82 */ /* 0x000ea20000000a00 */
[----:B------:R-:W-:Y:S01]  /*0040*/  CS2R R8, SRZ ;  /* 0x0000000000087805 */ /* 0x000fe2000001ff00 */
[----:B------:R-:W3:Y:S01]  /*0050*/  S2R R15, SR_CTAID.X ;  /* 0x00000000000f7919 */ /* 0x000ee20000002500 */
[----:B------:R-:W-:Y:S01]  /*0060*/  ULDC.64 UR4, c[0x0][0x208] ;  /* 0x0000820000047ab9 */ /* 0x000fe20000000a00 */
[----:B------:R-:W-:Y:S02]  /*0070*/  CS2R R10, SRZ ;  /* 0x00000000000a7805 */ /* 0x000fe4000001ff00 */
[----:B------:R-:W-:Y:S01]  /*0080*/  CS2R R12, SRZ ;  /* 0x00000000000c7805 */ /* 0x000fe2000001ff00 */
[----:B------:R-:W-:Y:S01]  /*0090*/  ULDC.64 UR6, c[0x0][0x250] ;  /* 0x0000940000067ab9 */ /* 0x000fe20000000a00 */
[----:B-1----:R-:W-:-:S05]  /*00a0*/  IMAD.SHL.U32 R0, R0, 0x2, RZ ;  /* 0x0000000200007824 */ /* 0x002fca00078e00ff */
[----:B------:R-:W-:-:S05]  /*00b0*/  LOP3.LUT R0, R0, 0x1fe, RZ, 0xc0, !PT ;  /* 0x000001fe00007812 */ /* 0x000fca00078ec0ff */
[----:B---3--:R-:W-:-:S04]  /*00c0*/  IMAD R15, R15, 0x200, R0 ;  /* 0x000002000f0f7824 */ /* 0x008fc800078e0200 */
[----:B------:R-:W-:-:S04]  /*00d0*/  IMAD.HI R0, R15, -0x4bf4bf4b, R14 ;  /* 0xb40b40b50f007827 */ /* 0x000fc800078e020e */
[C---:B------:R-:W-:Y:S01]  /*00e0*/  VIADD R17, R15.reuse, 0xffffcfa8 ;  /* 0xffffcfa80f117836 */ /* 0x040fe20000000000 */
[----:B------:R-:W-:Y:S01]  /*00f0*/  SHF.R.U32.HI R5, RZ, 0x1f, R0 ;  /* 0x0000001fff057819 */ /* 0x000fe20000011600 */
[----:B------:R-:W-:Y:S02]  /*0100*/  VIADD R19, R15, 0xffffd280 ;  /* 0xffffd2800f137836 */ /* 0x000fe40000000000 */
[--C-:B--2---:R-:W-:Y:S01]  /*0110*/  IMAD.WIDE R16, R17, 0x4, R2.reuse ;  /* 0x0000000411107825 */ /* 0x104fe200078e0202 */
[CC--:B------:R-:W-:Y:S02]  /*0120*/  LEA.HI.SX32 R23, R0.reuse, R5.reuse, 0x17 ;  /* 0x0000000500177211 */ /* 0x0c0fe400078fbaff */
[----:B------:R-:W-:Y:S01]  /*0130*/  LEA.HI.SX32 R5, R0, R5, 0x13 ;  /* 0x0000000500057211 */ /* 0x000fe200078f9aff */
[----:B------:R-:W-:Y:S01]  /*0140*/  IMAD.WIDE R18, R19, 0x4, R2 ;  /* 0x0000000413127825 */ /* 0x000fe200078e0202 */
[----:B------:R-:W-:Y:S02]  /*0150*/  LEA.HI R0, R23, R23, RZ, 0x4 ;  /* 0x0000001717007211 */ /* 0x000fe400078f20ff */
[----:B------:R-:W-:Y:S01]  /*0160*/  LEA.HI R4, R5, R5, RZ, 0x4 ;  /* 0x0000000505047211 */ /* 0x000fe200078f20ff */
[----:B------:R-:W-:Y:S01]  /*0170*/  VIADD R21, R15, 0xffffd558 ;  /* 0xffffd5580f157836 */ /* 0x000fe20000000000 */
[----:B------:R-:W-:-:S02]  /*0180*/  LOP3.LUT R0, R0, 0xfffffff0, RZ, 0xc0, !PT ;  /* 0xfffffff000007812 */ /* 0x000fc400078ec0ff */
[----:B------:R-:W-:-:S03]  /*0190*/  LOP3.LUT R6, R4, 0xfffffff0, RZ, 0xc0, !PT ;  /* 0xfffffff004067812 */ /* 0x000fc600078ec0ff */
[----:B------:R-:W-:Y:S02]  /*01a0*/  IMAD.IADD R4, R23, 0x1, -R0 ;  /* 0x0000000117047824 */ /* 0x000fe400078e0a00 */
[----:B------:R-:W-:Y:S01]  /*01b0*/  IMAD.IADD R5, R5, 0x1, -R6 ;  /* 0x0000000105057824 */ /* 0x000fe200078e0a06 */
[----:B------:R-:W-:Y:S01]  /*01c0*/  CS2R R6, SRZ ;  /* 0x0000000000067805 */ /* 0x000fe2000001ff00 */
[C---:B------:R-:W-:Y:S01]  /*01d0*/  VIADD R0, R4.reuse, 0x1 ;  /* 0x0000000104007836 */ /* 0x040fe20000000000 */
[C---:B------:R-:W-:Y:S02]  /*01e0*/  ISETP.GT.AND P1, PT, R4.reuse, RZ, PT ;  /* 0x000000ff0400720c */ /* 0x040fe40003f24270 */
[----:B------:R-:W-:Y:S02]  /*01f0*/  ISETP.GT.AND P5, PT, R4, -0x1, PT ;  /* 0xffffffff0400780c */ /* 0x000fe40003fa4270 */
[C---:B------:R-:W-:Y:S02]  /*0200*/  ISETP.GT.AND P4, PT, R5.reuse, RZ, P1 ;  /* 0x000000ff0500720c */ /* 0x040fe40000f84270 */
[----:B------:R-:W-:-:S02]  /*0210*/  ISETP.GT.AND P5, PT, R5, RZ, P5 ;  /* 0x000000ff0500720c */ /* 0x000fc40002fa4270 */
[----:B------:R-:W-:-:S04]  /*0220*/  ISETP.GE.U32.AND P2, PT, R0, 0x10, PT ;  /* 0x000000100000780c */ /* 0x000fc80003f46070 */
[----:B------:R-:W-:Y:S01]  /*0230*/  ISETP.GT.AND P3, PT, R5, RZ, !P2 ;  /* 0x000000ff0500720c */ /* 0x000fe20005764270 */
[----:B------:R-:W-:Y:S01]  /*0240*/  IMAD.WIDE R20, R21, 0x4, R2 ;  /* 0x0000000415147825 */ /* 0x000fe200078e0202 */
[----:B------:R-:W-:-:S03]  /*0250*/  ISETP.GT.AND P1, PT, R5, -0x1, P1 ;  /* 0xffffffff0500780c */ /* 0x000fc60000f24270 */
[----:B------:R-:W2:Y:S04]  /*0260*/  @P4 LDG.E.64 R6, desc[UR4][R16.64] ;  /* 0x0000000410064981 */ /* 0x000ea8000c1e1b00 */
[----:B------:R-:W3:Y:S01]  /*0270*/  @P5 LDG.E.64 R8, desc[UR4][R18.64] ;  /* 0x0000000412085981 */ /* 0x000ee2000c1e1b00 */
[----:B------:R-:W-:-:S03]  /*0280*/  VIADD R25, R15, 0xfffffd28 ;  /* 0xfffffd280f197836 */ /* 0x000fc60000000000 */
[----:B------:R-:W4:Y:S01]  /*0290*/  @P3 LDG.E.64 R10, desc[UR4][R20.64] ;  /* 0x00000004140a3981 */ /* 0x000f22000c1e1b00 */
[----:B------:R-:W-:-:S05]  /*02a0*/  IMAD.WIDE R24, R25, 0x4, R2 ;  /* 0x0000000419187825 */ /* 0x000fca00078e0202 */
[----:B------:R-:W5:Y:S01]  /*02b0*/  @P1 LDG.E.64 R12, desc[UR4][R24.64] ;  /* 0x00000004180c1981 */ /* 0x000f62000c1e1b00 */
[----:B--2---:R-:W-:Y:S02]  /*02c0*/  SEL R16, R7, 0xff800000, P4 ;  /* 0xff80000007107807 */ /* 0x004fe40002000000 */
[----:B---3--:R-:W-:Y:S02]  /*02d0*/  SEL R9, R9, 0xff800000, P5 ;  /* 0xff80000009097807 */ /* 0x008fe40002800000 */
[----:B------:R-:W-:Y:S02]  /*02e0*/  SEL R8, R8, 0xff800000, P5 ;  /* 0xff80000008087807 */ /* 0x000fe40002800000 */
[----:B------:R-:W-:Y:S02]  /*02f0*/  FSETP.GT.AND P0, PT, R9, R16, PT ;  /* 0x000000100900720b */ /* 0x000fe40003f04000 */
[----:B----4-:R-:W-:Y:S02]  /*0300*/  SEL R14, R11, 0xff800000, P3 ;  /* 0xff8000000b0e7807 */ /* 0x010fe40001800000 */
[----:B------:R-:W-:-:S02]  /*0310*/  SEL R11, R6, 0xff800000, P4 ;  /* 0xff800000060b7807 */ /* 0x000fc40002000000 */
[----:B------:R-:W-:Y:S02]  /*0320*/  FSETP.NAN.AND P4, PT, R14, R14, PT ;  /* 0x0000000e0e00720b */ /* 0x000fe40003f88000 */
[----:B------:R-:W-:Y:S02]  /*0330*/  FSETP.NAN.AND P6, PT, R9, R9, PT ;  /* 0x000000090900720b */ /* 0x000fe40003fc8000 */
[----:B-----5:R-:W-:Y:S02]  /*0340*/  SEL R17, R13, 0xff800000, P1 ;  /* 0xff8000000d117807 */ /* 0x020fe40000800000 */
[----:B------:R-:W-:Y:S02]  /*0350*/  SEL R7, R10, 0xff800000, P3 ;  /* 0xff8000000a077807 */ /* 0x000fe40001800000 */
[----:B------:R-:W-:Y:S02]  /*0360*/  @!P0 SEL R9, R9, R16, P6 ;  /* 0x0000001009098207 */ /* 0x000fe40003000000 */
[----:B------:R-:W-:-:S02]  /*0370*/  FSETP.NAN.AND P5, PT, R17, R17, PT ;  /* 0x000000111100720b */ /* 0x000fc40003fa8000 */
[----:B------:R-:W-:Y:S02]  /*0380*/  FSETP.GEU.AND P6, PT, R9, R14, PT ;  /* 0x0000000e0900720b */ /* 0x000fe40003fce000 */
[----:B------:R-:W-:Y:S02]  /*0390*/  LOP3.LUT R10, R5, R4, RZ, 0xfc, !PT ;  /* 0x00000004050a7212 */ /* 0x000fe400078efcff */
[----:B------:R-:W-:Y:S02]  /*03a0*/  @!P4 SEL R14, R14, R9, !P6 ;  /* 0x000000090e0ec207 */ /* 0x000fe40007000000 */
[----:B------:R-:W-:Y:S02]  /*03b0*/  FSETP.GT.AND P4, PT, R8, R11, PT ;  /* 0x0000000b0800720b */ /* 0x000fe40003f84000 */
[----:B------:R-:W-:Y:S02]  /*03c0*/  FSETP.GEU.AND P3, PT, R14, R17, PT ;  /* 0x000000110e00720b */ /* 0x000fe40003f6e000 */
[----:B------:R-:W-:-:S02]  /*03d0*/  P2R R13, PR, RZ, 0x40 ;  /* 0x00000040ff0d7803 */ /* 0x000fc40000000000 */
[----:B------:R-:W-:Y:S02]  /*03e0*/  @!P5 SEL R17, R17, R14, !P3 ;  /* 0x0000000e1111d207 */ /* 0x000fe40005800000 */
[----:B------:R-:W-:Y:S02]  /*03f0*/  SEL R14, R12, 0xff800000, P1 ;  /* 0xff8000000c0e7807 */ /* 0x000fe40000800000 */
[----:B------:R-:W-:Y:S02]  /*0400*/  FSETP.NAN.AND P5, PT, R7, R7, PT ;  /* 0x000000070700720b */ /* 0x000fe40003fa8000 */
[----:B------:R-:W-:-:S04]  /*0410*/  FSETP.NAN.AND P1, PT, R8, R8, PT ;  /* 0x000000080800720b */ /* 0x000fc80003f28000 */
[----:B------:R-:W-:-:S04]  /*0420*/  @!P4 SEL R8, R8, R11, P1 ;  /* 0x0000000b0808c207 */ /* 0x000fc80000800000 */
[----:B------:R-:W-:-:S04]  /*0430*/  FSETP.GEU.AND P1, PT, R8, R7, PT ;  /* 0x000000070800720b */ /* 0x000fc80003f2e000 */
[----:B------:R-:W-:Y:S02]  /*0440*/  @!P5 SEL R7, R7, R8, !P1 ;  /* 0x000000080707d207 */ /* 0x000fe40004800000 */
[----:B------:R-:W-:Y:S02]  /*0450*/  CS2R R8, SRZ ;  /* 0x0000000000087805 */ /* 0x000fe4000001ff00 */
[-C--:B------:R-:W-:Y:S02]  /*0460*/  FSETP.NAN.AND P5, PT, R14, R14.reuse, PT ;  /* 0x0000000e0e00720b */ /* 0x080fe40003fa8000 */
[----:B------:R-:W-:Y:S02]  /*0470*/  FSETP.GEU.AND P6, PT, R7, R14, PT ;  /* 0x0000000e0700720b */ /* 0x000fe40003fce000 */
[----:B------:R-:W-:Y:S02]  /*0480*/  ISETP.GT.AND P2, PT, R5, -0x1, !P2 ;  /* 0xffffffff0500780c */ /* 0x000fe40005744270 */
[----:B------:R-:W-:-:S07]  /*0490*/  P2R R11, PR, RZ, 0x40 ;  /* 0x00000040ff0b7803 */ /* 0x000fce0000000000 */
[----:B------:R-:W-:Y:S01]  /*04a0*/  @!P5 SEL R14, R14, R7, !P6 ;  /* 0x000000070e0ed207 */ /* 0x000fe20007000000 */
[----:B------:R-:W-:Y:S01]  /*04b0*/  IMAD.WIDE R6, R15, 0x4, R2 ;  /* 0x000000040f067825 */ /* 0x000fe200078e0202 */
[----:B------:R-:W-:-:S13]  /*04c0*/  ISETP.GT.AND P5, PT, R10, -0x1, PT ;  /* 0xffffffff0a00780c */ /* 0x000fda0003fa4270 */
[----:B------:R1:W2:Y:S02]  /*04d0*/  @P5 LDG.E.64 R8, desc[UR4][R6.64] ;  /* 0x0000000406085981 */ /* 0x0002a4000c1e1b00 */
[----:B-1----:R-:W-:Y:S02]  /*04e0*/  CS2R R6, SRZ ;  /* 0x0000000000067805 */ /* 0x002fe4000001ff00 */
[----:B--2---:R-:W-:Y:S01]  /*04f0*/  SEL R16, R9, 0xff800000, P5 ;  /* 0xff80000009107807 */ /* 0x004fe20002800000 */
[----:B------:R-:W-:Y:S01]  /*0500*/  VIADD R9, R15, 0x2d8 ;  /* 0x000002d80f097836 */ /* 0x000fe20000000000 */
[----:B------:R-:W-:Y:S02]  /*0510*/  SEL R19, R8, 0xff800000, P5 ;  /* 0xff80000008137807 */ /* 0x000fe40002800000 */
[-C--:B------:R-:W-:Y:S01]  /*0520*/  FSETP.NAN.AND P5, PT, R16, R16.reuse, PT ;  /* 0x000000101000720b */ /* 0x080fe20003fa8000 */
[----:B------:R-:W-:Y:S01]  /*0530*/  IMAD.WIDE R8, R9, 0x4, R2 ;  /* 0x0000000409087825 */ /* 0x000fe200078e0202 */
[----:B------:R-:W-:-:S04]  /*0540*/  FSETP.GEU.AND P6, PT, R17, R16, PT ;  /* 0x000000101100720b */ /* 0x000fc80003fce000 */
[----:B------:R1:W2:Y:S01]  /*0550*/  @P2 LDG.E.64 R6, desc[UR4][R8.64] ;  /* 0x0000000408062981 */ /* 0x0002a2000c1e1b00 */
[----:B------:R-:W-:-:S06]  /*0560*/  P2R R12, PR, RZ, 0x40 ;  /* 0x00000040ff0c7803 */ /* 0x000fcc0000000000 */
[----:B------:R-:W-:Y:S02]  /*0570*/  @!P5 SEL R16, R16, R17, !P6 ;  /* 0x000000111010d207 */ /* 0x000fe40007000000 */
[-C--:B------:R-:W-:Y:S02]  /*0580*/  FSETP.NAN.AND P5, PT, R19, R19.reuse, PT ;  /* 0x000000131300720b */ /* 0x080fe40003fa8000 */
[----:B------:R-:W-:-:S04]  /*0590*/  FSETP.GEU.AND P6, PT, R14, R19, PT ;  /* 0x000000130e00720b */ /* 0x000fc80003fce000 */
[----:B------:R-:W-:-:S07]  /*05a0*/  P2R R10, PR, RZ, 0x40 ;  /* 0x00000040ff0a7803 */ /* 0x000fce0000000000 */
[----:B------:R-:W-:Y:S01]  /*05b0*/  @!P5 SEL R19, R19, R14, !P6 ;  /* 0x0000000e1313d207 */ /* 0x000fe20007000000 */
[----:B------:R-:W-:-:S04]  /*05c0*/  VIADD R21, R15, 0x2aa8 ;  /* 0x00002aa80f157836 */ /* 0x000fc80000000000 */
[----:B-1----:R-:W-:Y:S01]  /*05d0*/  IMAD.WIDE R8, R21, 0x4, R2 ;  /* 0x0000000415087825 */ /* 0x002fe200078e0202 */
[----:B--2---:R-:W-:Y:S02]  /*05e0*/  SEL R17, R7, 0xff800000, P2 ;  /* 0xff80000007117807 */ /* 0x004fe40001000000 */
[----:B------:R-:W-:Y:S02]  /*05f0*/  SEL R20, R6, 0xff800000, P2 ;  /* 0xff80000006147807 */ /* 0x000fe40001000000 */
[-C--:B------:R-:W-:Y:S02]  /*0600*/  FSETP.NAN.AND P2, PT, R17, R17.reuse, PT ;  /* 0x000000111100720b */ /* 0x080fe40003f48000 */
[----:B------:R-:W-:-:S11]  /*0610*/  FSETP.GEU.AND P6, PT, R16, R17, PT ;  /* 0x000000111000720b */ /* 0x000fd60003fce000 */
[----:B------:R-:W-:Y:S02]  /*0620*/  @!P2 SEL R17, R17, R16, !P6 ;  /* 0x000000101111a207 */ /* 0x000fe40007000000 */
[-C--:B------:R-:W-:Y:S02]  /*0630*/  FSETP.NAN.AND P2, PT, R20, R20.reuse, PT ;  /* 0x000000141400720b */ /* 0x080fe40003f48000 */
[----:B------:R-:W-:-:S11]  /*0640*/  FSETP.GEU.AND P5, PT, R19, R20, PT ;  /* 0x000000141300720b */ /* 0x000fd60003fae000 */
[----:B------:R-:W-:Y:S01]  /*0650*/  @!P2 SEL R20, R20, R19, !P5 ;  /* 0x000000131414a207 */ /* 0x000fe20006800000 */
[----:B------:R-:W-:Y:S01]  /*0660*/  VIADD R19, R5, 0x1 ;  /* 0x0000000105137836 */ /* 0x000fe20000000000 */
[----:B------:R-:W-:-:S04]  /*0670*/  P2R R14, PR, RZ, 0x20 ;  /* 0x00000020ff0e7803 */ /* 0x000fc80000000000 */
[----:B------:R-:W-:-:S04]  /*0680*/  ISETP.GE.U32.AND P2, PT, R19, 0x10, PT ;  /* 0x000000101300780c */ /* 0x000fc80003f46070 */
[----:B------:R-:W-:Y:S02]  /*0690*/  ISETP.GT.AND P5, PT, R4, RZ, !P2 ;  /* 0x000000ff0400720c */ /* 0x000fe400057a4270 */
[----:B------:R-:W-:-:S11]  /*06a0*/  CS2R R6, SRZ ;  /* 0x0000000000067805 */ /* 0x000fd6000001ff00 */
[----:B------:R-:W2:Y:S01]  /*06b0*/  @P5 LDG.E.64 R6, desc[UR4][R8.64] ;  /* 0x0000000408065981 */ /* 0x000ea2000c1e1b00 */
[----:B------:R-:W-:Y:S02]  /*06c0*/  ISETP.GT.AND P2, PT, R4, -0x1, !P2 ;  /* 0xffffffff0400780c */ /* 0x000fe40005744270 */
[----:B------:R-:W-:Y:S02]  /*06d0*/  CS2R R4, SRZ ;  /* 0x0000000000047805 */ /* 0x000fe4000001ff00 */
[----:B------:R-:W-:Y:S02]  /*06e0*/  P2R R18, PR, RZ, 0x40 ;  /* 0x00000040ff127803 */ /* 0x000fe40000000000 */
[----:B--2---:R-:W-:Y:S01]  /*06f0*/  SEL R24, R7, 0xff800000, P5 ;  /* 0xff80000007187807 */ /* 0x004fe20002800000 */
[----:B------:R-:W-:Y:S01]  /*0700*/  VIADD R7, R15, 0x2d80 ;  /* 0x00002d800f077836 */ /* 0x000fe20000000000 */
[----:B------:R-:W-:-:S03]  /*0710*/  SEL R25, R6, 0xff800000, P5 ;  /* 0xff80000006197807 */ /* 0x000fc60002800000 */
[----:B------:R-:W-:-:S05]  /*0720*/  IMAD.WIDE R6, R7, 0x4, R2 ;  /* 0x0000000407067825 */ /* 0x000fca00078e0202 */
[----:B------:R-:W2:Y:S01]  /*0730*/  @P2 LDG.E.64 R4, desc[UR4][R6.64] ;  /* 0x0000000406042981 */ /* 0x000ea2000c1e1b00 */
[-C--:B------:R-:W-:Y:S02]  /*0740*/  FSETP.NAN.AND P5, PT, R24, R24.reuse, PT ;  /* 0x000000181800720b */ /* 0x080fe40003fa8000 */
[----:B------:R-:W-:-:S11]  /*0750*/  FSETP.GEU.AND P6, PT, R17, R24, PT ;  /* 0x000000181100720b */ /* 0x000fd60003fce000 */
[----:B------:R-:W-:Y:S02]  /*0760*/  @!P5 SEL R24, R24, R17, !P6 ;  /* 0x000000111818d207 */ /* 0x000fe40007000000 */
[-C--:B------:R-:W-:Y:S02]  /*0770*/  FSETP.NAN.AND P5, PT, R25, R25.reuse, PT ;  /* 0x000000191900720b */ /* 0x080fe40003fa8000 */
[----:B------:R-:W-:Y:S02]  /*0780*/  P2R R16, PR, RZ, 0x40 ;  /* 0x00000040ff107803 */ /* 0x000fe40000000000 */
[----:B------:R-:W-:-:S04]  /*0790*/  FSETP.GEU.AND P6, PT, R20, R25, PT ;  /* 0x000000191400720b */ /* 0x000fc80003fce000 */
[----:B------:R-:W-:-:S05]  /*07a0*/  P2R R17, PR, RZ, 0x40 ;  /* 0x00000040ff117803 */ /* 0x000fca0000000000 */
[----:B------:R-:W-:Y:S02]  /*07b0*/  @!P5 SEL R25, R25, R20, !P6 ;  /* 0x000000141919d207 */ /* 0x000fe40007000000 */
[----:B------:R-:W-:Y:S01]  /*07c0*/  LOP3.LUT R0, R19, R0, RZ, 0xfc, !PT ;  /* 0x0000000013007212 */ /* 0x000fe200078efcff */
[----:B------:R-:W-:-:S04]  /*07d0*/  VIADD R9, R15, 0x3058 ;  /* 0x000030580f097836 */ /* 0x000fc80000000000 */
[----:B------:R-:W-:Y:S01]  /*07e0*/  IMAD.WIDE R8, R9, 0x4, R2 ;  /* 0x0000000409087825 */ /* 0x000fe200078e0202 */
[----:B------:R-:W-:Y:S02]  /*07f0*/  CS2R R2, SRZ ;  /* 0x0000000000027805 */ /* 0x000fe4000001ff00 */
[----:B--2---:R-:W-:Y:S02]  /*0800*/  SEL R21, R5, 0xff800000, P2 ;  /* 0xff80000005157807 */ /* 0x004fe40001000000 */
[----:B------:R-:W-:Y:S02]  /*0810*/  SEL R22, R4, 0xff800000, P2 ;  /* 0xff80000004167807 */ /* 0x000fe40001000000 */
[-C--:B------:R-:W-:Y:S02]  /*0820*/  FSETP.NAN.AND P5, PT, R21, R21.reuse, PT ;  /* 0x000000151500720b */ /* 0x080fe40003fa8000 */
[----:B------:R-:W-:Y:S02]  /*0830*/  FSETP.NAN.AND P6, PT, R22, R22, PT ;  /* 0x000000161600720b */ /* 0x000fe40003fc8000 */
[----:B------:R-:W-:-:S09]  /*0840*/  FSETP.GEU.AND P2, PT, R24, R21, PT ;  /* 0x000000151800720b */ /* 0x000fd20003f4e000 */
[----:B------:R-:W-:Y:S02]  /*0850*/  @!P5 SEL R21, R21, R24, !P2 ;  /* 0x000000181515d207 */ /* 0x000fe40005000000 */
[----:B------:R-:W-:-:S04]  /*0860*/  FSETP.GEU.AND P5, PT, R25, R22, PT ;  /* 0x000000161900720b */ /* 0x000fc80003fae000 */
[----:B------:R-:W-:Y:S02]  /*0870*/  @!P6 SEL R22, R22, R25, !P5 ;  /* 0x000000191616e207 */ /* 0x000fe40006800000 */
[----:B------:R-:W-:Y:S01]  /*0880*/  ISETP.GE.U32.AND P6, PT, R0, 0x10, PT ;  /* 0x000000100000780c */ /* 0x000fe20003fc6070 */
[----:B------:R-:W-:Y:S01]  /*0890*/  IMAD R23, R23, -0x2d8, R15 ;  /* 0xfffffd2817177824 */ /* 0x000fe200078e020f */
[----:B------:R-:W-:Y:S01]  /*08a0*/  P2R R20, PR, RZ, 0x4 ;  /* 0x00000004ff147803 */ /* 0x000fe20000000000 */
[----:B------:R-:W1:Y:S10]  /*08b0*/  LDC.64 R24, c[0x0][0x258] ;  /* 0x00009600ff187b82 */ /* 0x000e740000000a00 */
[----:B------:R-:W2:Y:S02]  /*08c0*/  @!P6 LDG.E.64 R2, desc[UR4][R8.64] ;  /* 0x000000040802e981 */ /* 0x000ea4000c1e1b00 */
[----:B--2---:R-:W-:-:S02]  /*08d0*/  SEL R5, R2, 0xff800000, !P6 ;  /* 0xff80000002057807 */ /* 0x004fc40007000000 */
[----:B------:R-:W-:Y:S02]  /*08e0*/  SEL R2, RZ, 0x1, !P4 ;  /* 0x00000001ff027807 */ /* 0x000fe40006000000 */
[----:B------:R-:W-:Y:S02]  /*08f0*/  SEL R6, R3, 0xff800000, !P6 ;  /* 0xff80000003067807 */ /* 0x000fe40007000000 */
[----:B------:R-:W-:Y:S02]  /*0900*/  SEL R7, R2, 0x2, P1 ;  /* 0x0000000202077807 */ /* 0x000fe40000800000 */
[----:B------:R-:W2:Y:S02]  /*0910*/  LDC.64 R2, c[0x0][0x238] ;  /* 0x00008e00ff027b82 */ /* 0x000ea40000000a00 */
[----:B--2---:R-:W-:-:S06]  /*0920*/  IMAD.WIDE R8, R23, 0x4, R2 ;  /* 0x0000000417087825 */ /* 0x004fcc00078e0202 */
[----:B------:R-:W2:Y:S01]  /*0930*/  LDG.E.EL.64 R8, desc[UR4][R8.64] ;  /* 0x0000000408087981 */ /* 0x000ea2000c2e1b00 */
[----:B------:R-:W-:Y:S02]  /*0940*/  SEL R0, RZ, 0x1, !P0 ;  /* 0x00000001ff007807 */ /* 0x000fe40004000000 */
[-C--:B------:R-:W-:Y:S02]  /*0950*/  FSETP.NAN.AND P0, PT, R5, R5.reuse, PT ;  /* 0x000000050500720b */ /* 0x080fe40003f08000 */
[-C--:B------:R-:W-:Y:S02]  /*0960*/  FSETP.NAN.AND P2, PT, R6, R6.reuse, PT ;  /* 0x000000060600720b */ /* 0x080fe40003f48000 */
[----:B------:R-:W-:Y:S02]  /*0970*/  FSETP.GEU.AND P4, PT, R22, R5, PT ;  /* 0x000000051600720b */ /* 0x000fe40003f8e000 */
[----:B------:R-:W-:-:S04]  /*0980*/  FSETP.GEU.AND P6, PT, R21, R6, PT ;  /* 0x000000061500720b */ /* 0x000fc80003fce000 */
[----:B------:R-:W-:-:S03]  /*0990*/  P2R R19, PR, RZ, 0x40 ;  /* 0x00000040ff137803 */ /* 0x000fc60000000000 */
[----:B------:R-:W-:Y:S02]  /*09a0*/  @!P0 FSEL R5, R5, R22, !P4 ;  /* 0x0000001605058208 */ /* 0x000fe40006000000 */
[----:B------:R-:W-:Y:S02]  /*09b0*/  ISETP.NE.AND P0, PT, R13, RZ, PT ;  /* 0x000000ff0d00720c */ /* 0x000fe40003f05270 */
[----:B------:R-:W-:Y:S02]  /*09c0*/  @!P2 FSEL R6, R6, R21, !P6 ;  /* 0x000000150606a208 */ /* 0x000fe40007000000 */
[----:B------:R-:W-:Y:S02]  /*09d0*/  ISETP.NE.AND P6, PT, R12, RZ, PT ;  /* 0x000000ff0c00720c */ /* 0x000fe40003fc5270 */
[----:B------:R-:W-:Y:S02]  /*09e0*/  SEL R12, R0, 0x2, P0 ;  /* 0x00000002000c7807 */ /* 0x000fe40000000000 */
[----:B------:R-:W-:-:S02]  /*09f0*/  P2R R4, PR, RZ, 0x20 ;  /* 0x00000020ff047803 */ /* 0x000fc40000000000 */
[----:B------:R-:W-:Y:S01]  /*0a00*/  ISETP.NE.AND P5, PT, R18, RZ, PT ;  /* 0x000000ff1200720c */ /* 0x000fe20003fa5270 */
[----:B------:R-:W-:Y:S01]  /*0a10*/  IMAD.MOV.U32 R18, RZ, RZ, 0x3e800000 ;  /* 0x3e800000ff127424 */ /* 0x000fe200078e00ff */
[----:B------:R-:W-:Y:S02]  /*0a20*/  ISETP.NE.AND P2, PT, R14, RZ, PT ;  /* 0x000000ff0e00720c */ /* 0x000fe40003f45270 */
[----:B------:R-:W-:Y:S01]  /*0a30*/  SEL R12, R12, 0x3, P3 ;  /* 0x000000030c0c7807 */ /* 0x000fe20001800000 */
[----:B--2---:R-:W-:-:S04]  /*0a40*/  FADD R0, R8, 9.9999997473787516356e-06 ;  /* 0x3727c5ac08007421 */ /* 0x004fc80000000000 */
[----:B------:R-:W2:Y:S02]  /*0a50*/  MUFU.SQRT R3, R0 ;  /* 0x0000000000037308 */ /* 0x000ea40000002000 */
[C---:B--2---:R-:W-:Y:S02]  /*0a60*/  FSETP.GT.AND P1, PT, R3.reuse, 8.50705917302346158658e+37, PT ;  /* 0x7e8000000300780b */ /* 0x044fe40003f24000 */
[----:B------:R-:W-:Y:S02]  /*0a70*/  FSETP.GEU.AND P0, PT, R3, 1.175494350822287508e-38, PT ;  /* 0x008000000300780b */ /* 0x000fe40003f0e000 */
[----:B------:R-:W-:-:S09]  /*0a80*/  FSEL R14, R18, 1, P1 ;  /* 0x3f800000120e7808 */ /* 0x000fd20000800000 */
[----:B------:R-:W-:Y:S01]  /*0a90*/  @P1 FMUL R3, R3, 0.25 ;  /* 0x3e80000003031820 */ /* 0x000fe20000400000 */
[----:B------:R-:W-:Y:S01]  /*0aa0*/  ISETP.NE.AND P1, PT, R11, RZ, PT ;  /* 0x000000ff0b00720c */ /* 0x000fe20003f25270 */
[----:B------:R-:W-:-:S04]  /*0ab0*/  FADD R11, R9, 9.9999997473787516356e-06 ;  /* 0x3727c5ac090b7421 */ /* 0x000fc80000000000 */
[----:B------:R-:W2:Y:S01]  /*0ac0*/  MUFU.SQRT R2, R11 ;  /* 0x0000000b00027308 */ /* 0x000ea20000002000 */
[----:B------:R-:W-:Y:S02]  /*0ad0*/  SEL R13, R7, 0x3, P1 ;  /* 0x00000003070d7807 */ /* 0x000fe40000800000 */
[C---:B--2---:R-:W-:Y:S02]  /*0ae0*/  FSETP.GT.AND P1, PT, R2.reuse, 8.50705917302346158658e+37, PT ;  /* 0x7e8000000200780b */ /* 0x044fe40003f24000 */
[----:B------:R-:W-:Y:S02]  /*0af0*/  FSETP.GEU.AND P3, PT, R2, 1.175494350822287508e-38, PT ;  /* 0x008000000200780b */ /* 0x000fe40003f6e000 */
[----:B------:R-:W-:Y:S02]  /*0b00*/  FSEL R7, R18, 1, P1 ;  /* 0x3f80000012077808 */ /* 0x000fe40000800000 */
[----:B------:R-:W-:-:S07]  /*0b10*/  SEL R0, R12, 0x4, P6 ;  /* 0x000000040c007807 */ /* 0x000fce0003000000 */
[----:B------:R-:W-:Y:S01]  /*0b20*/  @P1 FMUL R2, R2, 0.25 ;  /* 0x3e80000002021820 */ /* 0x000fe20000400000 */
[----:B------:R-:W-:Y:S02]  /*0b30*/  ISETP.NE.AND P1, PT, R10, RZ, PT ;  /* 0x000000ff0a00720c */ /* 0x000fe40003f25270 */
[----:B------:R-:W-:Y:S01]  /*0b40*/  SEL R0, R0, 0x5, P5 ;  /* 0x0000000500007807 */ /* 0x000fe20002800000 */
[----:B------:R-:W2:Y:S01]  /*0b50*/  LDC.64 R10, c[0x0][0x228] ;  /* 0x00008a00ff0a7b82 */ /* 0x000ea20000000a00 */
[----:B------:R-:W-:Y:S02]  /*0b60*/  SEL R13, R13, 0x4, P1 ;  /* 0x000000040d0d7807 */ /* 0x000fe40000800000 */
[----:B------:R-:W-:Y:S02]  /*0b70*/  ISETP.NE.AND P5, PT, R4, RZ, PT ;  /* 0x000000ff0400720c */ /* 0x000fe40003fa5270 */
[----:B------:R-:W-:Y:S01]  /*0b80*/  SEL R4, R13, 0x5, P2 ;  /* 0x000000050d047807 */ /* 0x000fe20001000000 */
[----:B------:R-:W-:Y:S01]  /*0b90*/  @!P0 FMUL R3, R3, 16777216 ;  /* 0x4b80000003038820 */ /* 0x000fe20000400000 */
[----:B------:R-:W-:Y:S01]  /*0ba0*/  @!P0 FMUL R14, R14, 16777216 ;  /* 0x4b8000000e0e8820 */ /* 0x000fe20000400000 */
[----:B------:R-:W3:Y:S01]  /*0bb0*/  LDC.64 R12, c[0x0][0x210] ;  /* 0x00008400ff0c7b82 */ /* 0x000ee20000000a00 */
[----:B------:R-:W-:-:S02]  /*0bc0*/  ISETP.NE.AND P1, PT, R16, RZ, PT ;  /* 0x000000ff1000720c */ /* 0x000fc40003f25270 */
[----:B------:R-:W-:-:S05]  /*0bd0*/  ISETP.NE.AND P0, PT, R17, RZ, PT ;  /* 0x000000ff1100720c */ /* 0x000fca0003f05270 */
[----:B------:R-:W4:Y:S01]  /*0be0*/  LDC.64 R16, c[0x0][0x230] ;  /* 0x00008c00ff107b82 */ /* 0x000f220000000a00 */
[----:B------:R-:W-:Y:S02]  /*0bf0*/  ISETP.NE.AND P6, PT, R19, RZ, PT ;  /* 0x000000ff1300720c */ /* 0x000fe40003fc5270 */
[----:B------:R-:W-:-:S05]  /*0c00*/  ISETP.NE.AND P2, PT, R20, RZ, PT ;  /* 0x000000ff1400720c */ /* 0x000fca0003f45270 */
[----:B------:R-:W5:Y:S08]  /*0c10*/  LDC.64 R20, c[0x0][0x240] ;  /* 0x00009000ff147b82 */ /* 0x000f700000000a00 */
[----:B------:R-:W1:Y:S01]  /*0c20*/  LDC.64 R18, c[0x0][0x248] ;  /* 0x00009200ff127b82 */ /* 0x000e620000000a00 */
[----:B--2---:R-:W-:-:S04]  /*0c30*/  IMAD.WIDE R10, R23, 0x4, R10 ;  /* 0x00000004170a7825 */ /* 0x004fc800078e020a */
[----:B---3--:R-:W-:Y:S02]  /*0c40*/  IMAD.WIDE R12, R15, 0x4, R12 ;  /* 0x000000040f0c7825 */ /* 0x008fe400078e020c */
[----:B------:R-:W2:Y:S02]  /*0c50*/  LDG.E.EL.64 R10, desc[UR4][R10.64] ;  /* 0x000000040a0a7981 */ /* 0x000ea4000c2e1b00 */
[C---:B----4-:R-:W-:Y:S02]  /*0c60*/  IMAD.WIDE R16, R23.reuse, 0x4, R16 ;  /* 0x0000000417107825 */ /* 0x050fe400078e0210 */
[----:B------:R-:W2:Y:S04]  /*0c70*/  LDG.E.64 R8, desc[UR4][R12.64] ;  /* 0x000000040c087981 */ /* 0x000ea8000c1e1b00 */
[----:B------:R-:W3:Y:S01]  /*0c80*/  LDG.E.EL.64 R16, desc[UR4][R16.64] ;  /* 0x0000000410107981 */ /* 0x000ee2000c2e1b00 */
[----:B-----5:R-:W-:-:S06]  /*0c90*/  IMAD.WIDE R20, R23, 0x4, R20 ;  /* 0x0000000417147825 */ /* 0x020fcc00078e0214 */
[----:B------:R-:W4:Y:S01]  /*0ca0*/  LDG.E.EL.64 R20, desc[UR4][R20.64] ;  /* 0x0000000414147981 */ /* 0x000f22000c2e1b00 */
[----:B01----:R-:W-:-:S04]  /*0cb0*/  IMAD.WIDE R18, R23, 0x4, R18 ;  /* 0x0000000417127825 */ /* 0x003fc800078e0212 */
[----:B------:R-:W-:Y:S01]  /*0cc0*/  @!P3 FMUL R2, R2, 16777216 ;  /* 0x4b8000000202b820 */ /* 0x000fe20000400000 */
[----:B------:R-:W0:Y:S01]  /*0cd0*/  MUFU.RCP R3, R3 ;  /* 0x0000000300037308 */ /* 0x000e220000001000 */
[----:B------:R-:W1:Y:S01]  /*0ce0*/  LDC.64 R22, c[0x0][0x218] ;  /* 0x00008600ff167b82 */ /* 0x000e620000000a00 */
[----:B------:R-:W4:Y:S06]  /*0cf0*/  LDG.E.EL.64 R18, desc[UR4][R18.64] ;  /* 0x0000000412127981 */ /* 0x000f2c000c2e1b00 */
[----:B------:R-:W5:Y:S01]  /*0d00*/  MUFU.RCP R2, R2 ;  /* 0x0000000200027308 */ /* 0x000f620000001000 */
[----:B------:R-:W-:Y:S01]  /*0d10*/  @!P3 FMUL R7, R7, 16777216 ;  /* 0x4b8000000707b820 */ /* 0x000fe20000400000 */
[----:B------:R-:W-:-:S02]  /*0d20*/  SEL R26, R0, 0x6, P1 ;  /* 0x00000006001a7807 */ /* 0x000fc40000800000 */
[----:B------:R-:W-:Y:S01]  /*0d30*/  SEL R4, R4, 0x6, P0 ;  /* 0x0000000604047807 */ /* 0x000fe20000000000 */
[----:B0-----:R-:W-:-:S03]  /*0d40*/  FMUL R14, R3, R14 ;  /* 0x0000000e030e7220 */ /* 0x001fc60000400000 */
[----:B------:R-:W-:Y:S01]  /*0d50*/  SEL R4, R4, 0x7, P5 ;  /* 0x0000000704047807 */ /* 0x000fe20002800000 */
[----:B-----5:R-:W-:Y:S01]  /*0d60*/  FMUL R7, R2, R7 ;  /* 0x0000000702077220 */ /* 0x020fe20000400000 */
[----:B------:R-:W-:Y:S02]  /*0d70*/  SEL R26, R26, 0x7, P2 ;  /* 0x000000071a1a7807 */ /* 0x000fe40001000000 */
[----:B------:R-:W-:Y:S02]  /*0d80*/  SEL R4, R4, 0x8, P4 ;  /* 0x0000000804047807 */ /* 0x000fe40002000000 */
[----:B------:R-:W-:Y:S02]  /*0d90*/  SEL R26, R26, 0x8, P6 ;  /* 0x000000081a1a7807 */ /* 0x000fe40003000000 */
[----:B------:R-:W-:Y:S01]  /*0da0*/  IADD3 R2, P2, R15, UR6, RZ ;  /* 0x000000060f027c10 */ /* 0x000fe2000ff5e0ff */
[----:B-1----:R-:W-:-:S04]  /*0db0*/  IMAD.WIDE R22, R15, 0x4, R22 ;  /* 0x000000040f167825 */ /* 0x002fc800078e0216 */
[----:B------:R-:W-:-:S04]  /*0dc0*/  IMAD.WIDE R24, R15, 0x4, R24 ;  /* 0x000000040f187825 */ /* 0x000fc800078e0218 */
[----:B--2---:R-:W-:Y:S01]  /*0dd0*/  FADD R8, R8, R10 ;  /* 0x0000000a08087221 */ /* 0x004fe20000000000 */
[----:B------:R-:W-:Y:S02]  /*0de0*/  FADD R9, R9, R11 ;  /* 0x0000000b09097221 */ /* 0x000fe40000000000 */
[----:B------:R-:W0:Y:S01]  /*0df0*/  LDC.64 R10, c[0x0][0x260] ;  /* 0x00009800ff0a7b82 */ /* 0x000e220000000a00 */
[----:B---3--:R-:W-:Y:S01]  /*0e00*/  FADD R3, -R16, R8 ;  /* 0x0000000810037221 */ /* 0x008fe20000000100 */
[----:B------:R-:W-:-:S03]  /*0e10*/  FADD R0, -R17, R9 ;  /* 0x0000000911007221 */ /* 0x000fc60000000100 */
[----:B------:R-:W-:Y:S01]  /*0e20*/  FMUL R3, R3, R14 ;  /* 0x0000000e03037220 */ /* 0x000fe20000400000 */
[----:B------:R-:W-:Y:S01]  /*0e30*/  FMUL R0, R0, R7 ;  /* 0x0000000700007220 */ /* 0x000fe20000400000 */
[----:B------:R-:W-:Y:S02]  /*0e40*/  LOP3.LUT R7, R4, 0xff, RZ, 0xc0, !PT ;  /* 0x000000ff04077812 */ /* 0x000fe400078ec0ff */
[----:B----4-:R-:W-:Y:S01]  /*0e50*/  FFMA R18, R20, R3, R18 ;  /* 0x0000000314127223 */ /* 0x010fe20000000012 */
[----:B------:R-:W-:-:S04]  /*0e60*/  FFMA R19, R21, R0, R19 ;  /* 0x0000000015137223 */ /* 0x000fc80000000013 */
[C---:B------:R-:W-:Y:S01]  /*0e70*/  FSETP.GEU.AND P0, PT, R5.reuse, -R18, PT ;  /* 0x800000120500720b */ /* 0x040fe20003f0e000 */
[----:B------:R-:W-:Y:S01]  /*0e80*/  FADD R5, R5, R18 ;  /* 0x0000001205057221 */ /* 0x000fe20000000000 */
[C---:B------:R-:W-:Y:S01]  /*0e90*/  FSETP.GEU.AND P1, PT, R6.reuse, -R19, PT ;  /* 0x800000130600720b */ /* 0x040fe20003f2e000 */
[----:B------:R-:W-:Y:S01]  /*0ea0*/  FADD R6, R6, R19 ;  /* 0x0000001306067221 */ /* 0x000fe20000000000 */
[----:B------:R-:W-:Y:S01]  /*0eb0*/  IMAD R7, R26, 0x100, R7 ;  /* 0x000001001a077824 */ /* 0x000fe200078e0207 */
[----:B------:R-:W-:Y:S02]  /*0ec0*/  LEA.HI.X.SX32 R3, R15, UR7, 0x1, P2 ;  /* 0x000000070f037c11 */ /* 0x000fe400090f0eff */
[----:B------:R-:W-:Y:S02]  /*0ed0*/  FSEL R4, R5, RZ, P0 ;  /* 0x000000ff05047208 */ /* 0x000fe40000000000 */
[----:B------:R-:W-:Y:S01]  /*0ee0*/  FSEL R5, R6, RZ, P1 ;  /* 0x000000ff06057208 */ /* 0x000fe20000800000 */
[----:B0-----:R-:W-:Y:S01]  /*0ef0*/  IMAD.WIDE R10, R15, 0x4, R10 ;  /* 0x000000040f0a7825 */ /* 0x001fe200078e020a */
[----:B------:R-:W-:Y:S04]  /*0f00*/  STG.E.U16 desc[UR4][R2.64], R7 ;  /* 0x0000000702007986 */ /* 0x000fe8000c101504 */
[----:B------:R-:W-:Y:S04]  /*0f10*/  STG.E.64 desc[UR4][R12.64], R8 ;  /* 0x000000080c007986 */ /* 0x000fe8000c101b04 */
[----:B------:R-:W-:Y:S04]  /*0f20*/  STG.E.64 desc[UR4][R22.64], R4 ;  /* 0x0000000416007986 */ /* 0x000fe8000c101b04 */
[----:B------:R-:W-:Y:S04]  /*0f30*/  STG.E.64 desc[UR4][R24.64], R4 ;  /* 0x0000000418007986 */ /* 0x000fe8000c101b04 */
[----:B------:R-:W-:Y:S01]  /*0f40*/  STG.E.64 desc[UR4][R10.64], R4 ;  /* 0x000000040a007986 */ /* 0x000fe2000c101b04 */
[----:B------:R-:W-:Y:S05]  /*0f50*/  EXIT ;  /* 0x000000000000794d */ /* 0x000fea0003800000 */
.L_x_0:
[----:B------:R-:W-:-:S00]  /*0f60*/  BRA `(.L_x_0) ;  /* 0xfffffffc00fc7947 */ /* 0x000fc0000383ffff */
[----:B------:R-:W-:-:S00]  /*0f70*/  NOP ;  /* 0x0000000000007918 */ /* 0x000fc00000000000 */
        /* <DEDUP_REMOVED lines=8> */
.L_x_1:


//--------------------- .nv.global.init           --------------------------
	.section	.nv.global.init,"aw",@progbits
.nv.global.init:
	.type		_$_str,@object
	.size		_$_str,(_$_str_$_2 - _$_str)
_$_str:
        /*0000*/ 	.byte	0x5f, 0x5f, 0x43, 0x55, 0x44, 0x41, 0x5f, 0x46, 0x54, 0x5a, 0x00
	.type		_$_str_$_2,@object
	.size		_$_str_$_2,(.L_1 - _$_str_$_2)
_$_str_$_2:
        /*000b*/ 	.byte	0x5f, 0x5f, 0x43, 0x55, 0x44, 0x41, 0x5f, 0x50, 0x52, 0x45, 0x43, 0x5f, 0x53, 0x51, 0x52, 0x54
        /*001b*/ 	.byte	0x00
.L_1:


//--------------------- .nv.constant0.triton_poi_fused__native_batch_norm_legit_no_training_add_convolution_max_pool2d_with_indices_relu_13 --------------------------
	.section	.nv.constant0.triton_poi_fused__native_batch_norm_legit_no_training_add_convolution_max_pool2d_with_indices_relu_13,"a",@progbits
	.sectionflags	@""
	.align	4
.nv.constant0.triton_poi_fused__native_batch_norm_legit_no_training_add_convolution_max_pool2d_with_indices_relu_13:
	.zero		620
